//
// Generated by NVIDIA NVVM Compiler
//
// Compiler Build ID: CL-36424714
// Cuda compilation tools, release 13.0, V13.0.88
// Based on NVVM 20.0.0
//

.version 9.0
.target sm_100
.address_size 64

	// .globl	_Z15matrix_vec_multPfS_S_i

.visible .entry _Z15matrix_vec_multPfS_S_i(
	.param .u64 .ptr .align 1 _Z15matrix_vec_multPfS_S_i_param_0,
	.param .u64 .ptr .align 1 _Z15matrix_vec_multPfS_S_i_param_1,
	.param .u64 .ptr .align 1 _Z15matrix_vec_multPfS_S_i_param_2,
	.param .u32 _Z15matrix_vec_multPfS_S_i_param_3
)
{
	.reg .pred 	%p<11>;
	.reg .b32 	%r<37>;
	.reg .b32 	%f<112>;
	.reg .b64 	%rd<31>;

	ld.param.u64 	%rd11, [_Z15matrix_vec_multPfS_S_i_param_0];
	ld.param.u64 	%rd12, [_Z15matrix_vec_multPfS_S_i_param_1];
	ld.param.u64 	%rd10, [_Z15matrix_vec_multPfS_S_i_param_2];
	ld.param.u32 	%r23, [_Z15matrix_vec_multPfS_S_i_param_3];
	cvta.to.global.u64 	%rd1, %rd12;
	cvta.to.global.u64 	%rd2, %rd11;
	mov.u32 	%r24, %ctaid.x;
	mov.u32 	%r25, %ntid.x;
	mov.u32 	%r26, %tid.x;
	mad.lo.s32 	%r1, %r24, %r25, %r26;
	setp.ge.s32 	%p1, %r1, %r23;
	@%p1 bra 	$L__BB0_15;
	setp.lt.s32 	%p2, %r23, 1;
	mov.f32 	%f111, 0f00000000;
	@%p2 bra 	$L__BB0_14;
	mul.lo.s32 	%r2, %r23, %r1;
	and.b32  	%r3, %r23, 15;
	setp.lt.u32 	%p3, %r23, 16;
	mov.f32 	%f111, 0f00000000;
	mov.b32 	%r33, 0;
	@%p3 bra 	$L__BB0_5;
	and.b32  	%r33, %r23, 2147483632;
	neg.s32 	%r31, %r33;
	add.s64 	%rd3, %rd2, 32;
	add.s64 	%rd29, %rd1, 32;
	mov.f32 	%f111, 0f00000000;
	mov.u32 	%r30, %r2;
$L__BB0_4:
	.pragma "nounroll";
	mul.wide.s32 	%rd13, %r30, 4;
	add.s64 	%rd14, %rd3, %rd13;
	ld.global.f32 	%f18, [%rd14+-32];
	ld.global.f32 	%f19, [%rd29+-32];
	fma.rn.f32 	%f20, %f18, %f19, %f111;
	ld.global.f32 	%f21, [%rd14+-28];
	ld.global.f32 	%f22, [%rd29+-28];
	fma.rn.f32 	%f23, %f21, %f22, %f20;
	ld.global.f32 	%f24, [%rd14+-24];
	ld.global.f32 	%f25, [%rd29+-24];
	fma.rn.f32 	%f26, %f24, %f25, %f23;
	ld.global.f32 	%f27, [%rd14+-20];
	ld.global.f32 	%f28, [%rd29+-20];
	fma.rn.f32 	%f29, %f27, %f28, %f26;
	ld.global.f32 	%f30, [%rd14+-16];
	ld.global.f32 	%f31, [%rd29+-16];
	fma.rn.f32 	%f32, %f30, %f31, %f29;
	ld.global.f32 	%f33, [%rd14+-12];
	ld.global.f32 	%f34, [%rd29+-12];
	fma.rn.f32 	%f35, %f33, %f34, %f32;
	ld.global.f32 	%f36, [%rd14+-8];
	ld.global.f32 	%f37, [%rd29+-8];
	fma.rn.f32 	%f38, %f36, %f37, %f35;
	ld.global.f32 	%f39, [%rd14+-4];
	ld.global.f32 	%f40, [%rd29+-4];
	fma.rn.f32 	%f41, %f39, %f40, %f38;
	ld.global.f32 	%f42, [%rd14];
	ld.global.f32 	%f43, [%rd29];
	fma.rn.f32 	%f44, %f42, %f43, %f41;
	ld.global.f32 	%f45, [%rd14+4];
	ld.global.f32 	%f46, [%rd29+4];
	fma.rn.f32 	%f47, %f45, %f46, %f44;
	ld.global.f32 	%f48, [%rd14+8];
	ld.global.f32 	%f49, [%rd29+8];
	fma.rn.f32 	%f50, %f48, %f49, %f47;
	ld.global.f32 	%f51, [%rd14+12];
	ld.global.f32 	%f52, [%rd29+12];
	fma.rn.f32 	%f53, %f51, %f52, %f50;
	ld.global.f32 	%f54, [%rd14+16];
	ld.global.f32 	%f55, [%rd29+16];
	fma.rn.f32 	%f56, %f54, %f55, %f53;
	ld.global.f32 	%f57, [%rd14+20];
	ld.global.f32 	%f58, [%rd29+20];
	fma.rn.f32 	%f59, %f57, %f58, %f56;
	ld.global.f32 	%f60, [%rd14+24];
	ld.global.f32 	%f61, [%rd29+24];
	fma.rn.f32 	%f62, %f60, %f61, %f59;
	ld.global.f32 	%f63, [%rd14+28];
	ld.global.f32 	%f64, [%rd29+28];
	fma.rn.f32 	%f111, %f63, %f64, %f62;
	add.s32 	%r31, %r31, 16;
	add.s32 	%r30, %r30, 16;
	add.s64 	%rd29, %rd29, 64;
	setp.ne.s32 	%p4, %r31, 0;
	@%p4 bra 	$L__BB0_4;
$L__BB0_5:
	setp.eq.s32 	%p5, %r3, 0;
	@%p5 bra 	$L__BB0_14;
	and.b32  	%r11, %r23, 7;
	setp.lt.u32 	%p6, %r3, 8;
	@%p6 bra 	$L__BB0_8;
	add.s32 	%r28, %r33, %r2;
	mul.wide.s32 	%rd15, %r28, 4;
	add.s64 	%rd16, %rd2, %rd15;
	ld.global.f32 	%f66, [%rd16];
	mul.wide.u32 	%rd17, %r33, 4;
	add.s64 	%rd18, %rd1, %rd17;
	ld.global.f32 	%f67, [%rd18];
	fma.rn.f32 	%f68, %f66, %f67, %f111;
	ld.global.f32 	%f69, [%rd16+4];
	ld.global.f32 	%f70, [%rd18+4];
	fma.rn.f32 	%f71, %f69, %f70, %f68;
	ld.global.f32 	%f72, [%rd16+8];
	ld.global.f32 	%f73, [%rd18+8];
	fma.rn.f32 	%f74, %f72, %f73, %f71;
	ld.global.f32 	%f75, [%rd16+12];
	ld.global.f32 	%f76, [%rd18+12];
	fma.rn.f32 	%f77, %f75, %f76, %f74;
	ld.global.f32 	%f78, [%rd16+16];
	ld.global.f32 	%f79, [%rd18+16];
	fma.rn.f32 	%f80, %f78, %f79, %f77;
	ld.global.f32 	%f81, [%rd16+20];
	ld.global.f32 	%f82, [%rd18+20];
	fma.rn.f32 	%f83, %f81, %f82, %f80;
	ld.global.f32 	%f84, [%rd16+24];
	ld.global.f32 	%f85, [%rd18+24];
	fma.rn.f32 	%f86, %f84, %f85, %f83;
	ld.global.f32 	%f87, [%rd16+28];
	ld.global.f32 	%f88, [%rd18+28];
	fma.rn.f32 	%f111, %f87, %f88, %f86;
	add.s32 	%r33, %r33, 8;
$L__BB0_8:
	setp.eq.s32 	%p7, %r11, 0;
	@%p7 bra 	$L__BB0_14;
	and.b32  	%r14, %r23, 3;
	setp.lt.u32 	%p8, %r11, 4;
	@%p8 bra 	$L__BB0_11;
	add.s32 	%r29, %r33, %r2;
	mul.wide.s32 	%rd19, %r29, 4;
	add.s64 	%rd20, %rd2, %rd19;
	ld.global.f32 	%f90, [%rd20];
	mul.wide.u32 	%rd21, %r33, 4;
	add.s64 	%rd22, %rd1, %rd21;
	ld.global.f32 	%f91, [%rd22];
	fma.rn.f32 	%f92, %f90, %f91, %f111;
	ld.global.f32 	%f93, [%rd20+4];
	ld.global.f32 	%f94, [%rd22+4];
	fma.rn.f32 	%f95, %f93, %f94, %f92;
	ld.global.f32 	%f96, [%rd20+8];
	ld.global.f32 	%f97, [%rd22+8];
	fma.rn.f32 	%f98, %f96, %f97, %f95;
	ld.global.f32 	%f99, [%rd20+12];
	ld.global.f32 	%f100, [%rd22+12];
	fma.rn.f32 	%f111, %f99, %f100, %f98;
	add.s32 	%r33, %r33, 4;
$L__BB0_11:
	setp.eq.s32 	%p9, %r14, 0;
	@%p9 bra 	$L__BB0_14;
	mul.wide.u32 	%rd23, %r33, 4;
	add.s64 	%rd30, %rd1, %rd23;
	add.s32 	%r36, %r33, %r2;
	neg.s32 	%r35, %r14;
$L__BB0_13:
	.pragma "nounroll";
	mul.wide.s32 	%rd24, %r36, 4;
	add.s64 	%rd25, %rd2, %rd24;
	ld.global.f32 	%f101, [%rd25];
	ld.global.f32 	%f102, [%rd30];
	fma.rn.f32 	%f111, %f101, %f102, %f111;
	add.s64 	%rd30, %rd30, 4;
	add.s32 	%r36, %r36, 1;
	add.s32 	%r35, %r35, 1;
	setp.ne.s32 	%p10, %r35, 0;
	@%p10 bra 	$L__BB0_13;
$L__BB0_14:
	cvta.to.global.u64 	%rd26, %rd10;
	mul.wide.s32 	%rd27, %r1, 4;
	add.s64 	%rd28, %rd26, %rd27;
	st.global.f32 	[%rd28], %f111;
$L__BB0_15:
	ret;

}


// ===== COMPILED SASS (sm_100) =====

	.target	sm_100

	.elftype	@"ET_EXEC"


//--------------------- .note.nv.tkinfo           --------------------------
	.section	.note.nv.tkinfo,"",@"SHT_NOTE"
	.sectionflags	@"SHF_NOTE_NV_TKINFO"
	.tkinfo
        /*0018*/ 	.word	0x00000002
        /*0030*/ 	.string	""
        /*0030*/ 	.string	"ptxas"
        /*0030*/ 	.string	"Cuda compilation tools, release 13.0, V13.0.88"
        /*0030*/ 	.string	"Build cuda_13.0.r13.0/compiler.36424714_0"
        /*0030*/ 	.string	"-arch sm_100 -m 64 "



//--------------------- .note.nv.cuinfo           --------------------------
	.section	.note.nv.cuinfo,"",@"SHT_NOTE"
	.sectionflags	@"SHF_NOTE_NV_CUINFO"
        /*0018*/ 	.short	0x0002
        /*001a*/ 	.short	0x0064
        /*001c*/ 	.short	0x0082
	.zero		2


//--------------------- .nv.info                  --------------------------
	.section	.nv.info,"",@"SHT_CUDA_INFO"
	.align	4


	//----- nvinfo : EIATTR_REGCOUNT
	.align		4
        /*0000*/ 	.byte	0x04, 0x2f
        /*0002*/ 	.short	(.L_1 - .L_0)
	.align		4
.L_0:
        /*0004*/ 	.word	index@(_Z15matrix_vec_multPfS_S_i)
        /*0008*/ 	.word	0x0000001e


	//----- nvinfo : EIATTR_FRAME_SIZE
	.align		4
.L_1:
        /*000c*/ 	.byte	0x04, 0x11
        /*000e*/ 	.short	(.L_3 - .L_2)
	.align		4
.L_2:
        /*0010*/ 	.word	index@(_Z15matrix_vec_multPfS_S_i)
        /*0014*/ 	.word	0x00000000


	//----- nvinfo : EIATTR_MIN_STACK_SIZE
	.align		4
.L_3:
        /*0018*/ 	.byte	0x04, 0x12
        /*001a*/ 	.short	(.L_5 - .L_4)
	.align		4
.L_4:
        /*001c*/ 	.word	index@(_Z15matrix_vec_multPfS_S_i)
        /*0020*/ 	.word	0x00000000
.L_5:


//--------------------- .nv.compat                --------------------------
	.section	.nv.compat,"",@"SHT_CUDA_COMPAT_INFO"
	.align	4
        /*0000*/ 	.byte	0x02, 0x09, 0x00, 0x00, 0x02, 0x02, 0x01, 0x00, 0x02, 0x05, 0x05, 0x00, 0x03, 0x07, 0x01, 0x01
        /*0010*/ 	.byte	0x02, 0x03, 0x00, 0x00, 0x02, 0x06, 0x01, 0x00, 0x04, 0x0b, 0x08, 0x00, 0x09, 0x00, 0x00, 0x00
        /*0020*/ 	.byte	0x00, 0x00, 0x00, 0x00


//--------------------- .nv.info._Z15matrix_vec_multPfS_S_i --------------------------
	.section	.nv.info._Z15matrix_vec_multPfS_S_i,"",@"SHT_CUDA_INFO"
	.sectionflags	@""
	.align	4


	//----- nvinfo : EIATTR_CUDA_API_VERSION
	.align		4
        /*0000*/ 	.byte	0x04, 0x37
        /*0002*/ 	.short	(.L_7 - .L_6)
.L_6:
        /*0004*/ 	.word	0x00000082


	//----- nvinfo : EIATTR_KPARAM_INFO
	.align		4
.L_7:
        /*0008*/ 	.byte	0x04, 0x17
        /*000a*/ 	.short	(.L_9 - .L_8)
.L_8:
        /*000c*/ 	.word	0x00000000
        /*0010*/ 	.short	0x0003
        /*0012*/ 	.short	0x0018
        /*0014*/ 	.byte	0x00, 0xf0, 0x11, 0x00


	//----- nvinfo : EIATTR_KPARAM_INFO
	.align		4
.L_9:
        /*0018*/ 	.byte	0x04, 0x17
        /*001a*/ 	.short	(.L_11 - .L_10)
.L_10:
        /*001c*/ 	.word	0x00000000
        /*0020*/ 	.short	0x0002
        /*0022*/ 	.short	0x0010
        /*0024*/ 	.byte	0x00, 0xf5, 0x21, 0x00


	//----- nvinfo : EIATTR_KPARAM_INFO
	.align		4
.L_11:
        /*0028*/ 	.byte	0x04, 0x17
        /*002a*/ 	.short	(.L_13 - .L_12)
.L_12:
        /*002c*/ 	.word	0x00000000
        /*0030*/ 	.short	0x0001
        /*0032*/ 	.short	0x0008
        /*0034*/ 	.byte	0x00, 0xf5, 0x21, 0x00


	//----- nvinfo : EIATTR_KPARAM_INFO
	.align		4
.L_13:
        /*0038*/ 	.byte	0x04, 0x17
        /*003a*/ 	.short	(.L_15 - .L_14)
.L_14:
        /*003c*/ 	.word	0x00000000
        /*0040*/ 	.short	0x0000
        /*0042*/ 	.short	0x0000
        /*0044*/ 	.byte	0x00, 0xf5, 0x21, 0x00


	//----- nvinfo : EIATTR_SPARSE_MMA_MASK
	.align		4
.L_15:
        /*0048*/ 	.byte	0x03, 0x50
        /*004a*/ 	.short	0x0000


	//----- nvinfo : EIATTR_MAXREG_COUNT
	.align		4
        /*004c*/ 	.byte	0x03, 0x1b
        /*004e*/ 	.short	0x00ff


	//----- nvinfo : EIATTR_MERCURY_ISA_VERSION
	.align		4
        /*0050*/ 	.byte	0x03, 0x5f
        /*0052*/ 	.short	0x0101


	//----- nvinfo : EIATTR_VRC_CTA_INIT_COUNT
	.align		4
        /*0054*/ 	.byte	0x02, 0x4a
	.zero		1
	.zero		1


	//----- nvinfo : EIATTR_EXIT_INSTR_OFFSETS
	.align		4
        /*0058*/ 	.byte	0x04, 0x1c
        /*005a*/ 	.short	(.L_17 - .L_16)


	//   ....[0]....
.L_16:
        /*005c*/ 	.word	0x00000070


	//   ....[1]....
        /*0060*/ 	.word	0x00000a80


	//----- nvinfo : EIATTR_CBANK_PARAM_SIZE
	.align		4
.L_17:
        /*0064*/ 	.byte	0x03, 0x19
        /*0066*/ 	.short	0x001c


	//----- nvinfo : EIATTR_PARAM_CBANK
	.align		4
        /*0068*/ 	.byte	0x04, 0x0a
        /*006a*/ 	.short	(.L_19 - .L_18)
	.align		4
.L_18:
        /*006c*/ 	.word	index@(.nv.constant0._Z15matrix_vec_multPfS_S_i)
        /*0070*/ 	.short	0x0380
        /*0072*/ 	.short	0x001c


	//----- nvinfo : EIATTR_SW_WAR
	.align		4
.L_19:
        /*0074*/ 	.byte	0x04, 0x36
        /*0076*/ 	.short	(.L_21 - .L_20)
.L_20:
        /*0078*/ 	.word	0x00000008
.L_21:


//--------------------- .nv.callgraph             --------------------------
	.section	.nv.callgraph,"",@"SHT_CUDA_CALLGRAPH"
	.align	4
	.sectionentsize	8
	.align		4
        /*0000*/ 	.word	0x00000000
	.align		4
        /*0004*/ 	.word	0xffffffff
	.align		4
        /*0008*/ 	.word	0x00000000
	.align		4
        /*000c*/ 	.word	0xfffffffe
	.align		4
        /*0010*/ 	.word	0x00000000
	.align		4
        /*0014*/ 	.word	0xfffffffd
	.align		4
        /*0018*/ 	.word	0x00000000
	.align		4
        /*001c*/ 	.word	0xfffffffc


//--------------------- .text._Z15matrix_vec_multPfS_S_i --------------------------
	.section	.text._Z15matrix_vec_multPfS_S_i,"ax",@progbits
	.align	128
        .global         _Z15matrix_vec_multPfS_S_i
        .type           _Z15matrix_vec_multPfS_S_i,@function
        .size           _Z15matrix_vec_multPfS_S_i,(.L_x_7 - _Z15matrix_vec_multPfS_S_i)
        .other          _Z15matrix_vec_multPfS_S_i,@"STO_CUDA_ENTRY STV_DEFAULT"
_Z15matrix_vec_multPfS_S_i:
.text._Z15matrix_vec_multPfS_S_i:
[----:B------:R-:W-:Y:S01]  /*0000*/  LDC R1, c[0x0][0x37c] ;  /* 0x0000df00ff017b82 */ /* 0x000fe20000000800 */
[----:B------:R-:W0:Y:S07]  /*0010*/  S2R R3, SR_TID.X ;  /* 0x0000000000037919 */ /* 0x000e2e0000002100 */
[----:B------:R-:W0:Y:S01]  /*0020*/  S2UR UR4, SR_CTAID.X ;  /* 0x00000000000479c3 */ /* 0x000e220000002500 */
[----:B------:R-:W1:Y:S07]  /*0030*/  LDCU UR16, c[0x0][0x398] ;  /* 0x00007300ff1077ac */ /* 0x000e6e0008000800 */
[----:B------:R-:W0:Y:S02]  /*0040*/  LDC R0, c[0x0][0x360] ;  /* 0x0000d800ff007b82 */ /* 0x000e240000000800 */
[----:B0-----:R-:W-:-:S05]  /*0050*/  IMAD R0, R0, UR4, R3 ;  /* 0x0000000400007c24 */ /* 0x001fca000f8e0203 */
[----:B-1----:R-:W-:-:S13]  /*0060*/  ISETP.GE.AND P0, PT, R0, UR16, PT ;  /* 0x0000001000007c0c */ /* 0x002fda000bf06270 */
[----:B------:R-:W-:Y:S05]  /*0070*/  @P0 EXIT ;  /* 0x000000000000094d */ /* 0x000fea0003800000 */
[----:B------:R-:W-:Y:S01]  /*0080*/  UISETP.GE.AND UP0, UPT, UR16, 0x1, UPT ;  /* 0x000000011000788c */ /* 0x000fe2000bf06270 */
[----:B------:R-:W-:Y:S01]  /*0090*/  HFMA2 R15, -RZ, RZ, 0, 0 ;  /* 0x00000000ff0f7431 */ /* 0x000fe200000001ff */
[----:B------:R-:W0:Y:S07]  /*00a0*/  LDCU.64 UR14, c[0x0][0x358] ;  /* 0x00006b00ff0e77ac */ /* 0x000e2e0008000a00 */
[----:B------:R-:W-:Y:S05]  /*00b0*/  BRA.U !UP0, `(.L_x_0) ;  /* 0x0000000908647547 */ /* 0x000fea000b800000 */
[----:B------:R-:W-:Y:S02]  /*00c0*/  UISETP.GE.U32.AND UP1, UPT, UR16, 0x10, UPT ;  /* 0x000000101000788c */ /* 0x000fe4000bf26070 */
[----:B------:R-:W-:Y:S01]  /*00d0*/  IMAD R7, R0, UR16, RZ ;  /* 0x0000001000077c24 */ /* 0x000fe2000f8e02ff */
[----:B------:R-:W-:Y:S01]  /*00e0*/  ULOP3.LUT UR12, UR16, 0xf, URZ, 0xc0, !UPT ;  /* 0x0000000f100c7892 */ /* 0x000fe2000f8ec0ff */
[----:B------:R-:W-:Y:S02]  /*00f0*/  MOV R15, RZ ;  /* 0x000000ff000f7202 */ /* 0x000fe40000000f00 */
[----:B------:R-:W-:Y:S01]  /*0100*/  MOV R8, RZ ;  /* 0x000000ff00087202 */ /* 0x000fe20000000f00 */
[----:B------:R-:W-:Y:S02]  /*0110*/  UISETP.NE.AND UP0, UPT, UR12, URZ, UPT ;  /* 0x000000ff0c00728c */ /* 0x000fe4000bf05270 */
[----:B------:R-:W-:Y:S09]  /*0120*/  BRA.U !UP1, `(.L_x_1) ;  /* 0x0000000509147547 */ /* 0x000ff2000b800000 */
[----:B------:R-:W1:Y:S01]  /*0130*/  LDCU.128 UR8, c[0x0][0x380] ;  /* 0x00007000ff0877ac */ /* 0x000e620008000c00 */
[----:B------:R-:W-:Y:S02]  /*0140*/  MOV R15, RZ ;  /* 0x000000ff000f7202 */ /* 0x000fe40000000f00 */
[----:B------:R-:W-:Y:S01]  /*0150*/  MOV R6, R7 ;  /* 0x0000000700067202 */ /* 0x000fe20000000f00 */
[----:B------:R-:W-:-:S06]  /*0160*/  ULOP3.LUT UR13, UR16, 0x7ffffff0, URZ, 0xc0, !UPT ;  /* 0x7ffffff0100d7892 */ /* 0x000fcc000f8ec0ff */
[----:B------:R-:W-:Y:S01]  /*0170*/  MOV R8, UR13 ;  /* 0x0000000d00087c02 */ /* 0x000fe20008000f00 */
[----:B-1----:R-:W-:Y:S02]  /*0180*/  UIADD3 UR4, UP2, UPT, UR10, 0x20, URZ ;  /* 0x000000200a047890 */ /* 0x002fe4000ff5e0ff */
[----:B------:R-:W-:Y:S02]  /*0190*/  UIADD3 UR6, UP1, UPT, UR8, 0x20, URZ ;  /* 0x0000002008067890 */ /* 0x000fe4000ff3e0ff */
[----:B------:R-:W-:Y:S02]  /*01a0*/  UIADD3.X UR5, UPT, UPT, URZ, UR11, URZ, UP2, !UPT ;  /* 0x0000000bff057290 */ /* 0x000fe400097fe4ff */
[----:B------:R-:W-:Y:S01]  /*01b0*/  MOV R2, UR4 ;  /* 0x0000000400027c02 */ /* 0x000fe20008000f00 */
[----:B------:R-:W-:Y:S02]  /*01c0*/  UIADD3 UR8, UPT, UPT, -UR13, URZ, URZ ;  /* 0x000000ff0d087290 */ /* 0x000fe4000fffe1ff */
[----:B------:R-:W-:Y:S01]  /*01d0*/  UIADD3.X UR7, UPT, UPT, URZ, UR9, URZ, UP1, !UPT ;  /* 0x00000009ff077290 */ /* 0x000fe20008ffe4ff */
[----:B------:R-:W-:-:S11]  /*01e0*/  MOV R3, UR5 ;  /* 0x0000000500037c02 */ /* 0x000fd60008000f00 */
.L_x_2:
[----:B------:R-:W-:Y:S01]  /*01f0*/  MOV R4, UR6 ;  /* 0x0000000600047c02 */ /* 0x000fe20008000f00 */
[----:B0-----:R-:W2:Y:S01]  /*0200*/  LDG.E R17, desc[UR14][R2.64+-0x20] ;  /* 0xffffe00e02117981 */ /* 0x001ea2000c1e1900 */
[----:B------:R-:W-:-:S03]  /*0210*/  MOV R5, UR7 ;  /* 0x0000000700057c02 */ /* 0x000fc60008000f00 */
[----:B------:R-:W3:Y:S01]  /*0220*/  LDG.E R25, desc[UR14][R2.64+-0x1c] ;  /* 0xffffe40e02197981 */ /* 0x000ee2000c1e1900 */
[----:B------:R-:W-:-:S03]  /*0230*/  IMAD.WIDE R4, R6, 0x4, R4 ;  /* 0x0000000406047825 */ /* 0x000fc600078e0204 */
[----:B------:R-:W4:Y:S04]  /*0240*/  LDG.E R19, desc[UR14][R2.64+-0x18] ;  /* 0xffffe80e02137981 */ /* 0x000f28000c1e1900 */
[----:B------:R-:W2:Y:S04]  /*0250*/  LDG.E R16, desc[UR14][R4.64+-0x20] ;  /* 0xffffe00e04107981 */ /* 0x000ea8000c1e1900 */
[----:B------:R-:W3:Y:S04]  /*0260*/  LDG.E R18, desc[UR14][R4.64+-0x1c] ;  /* 0xffffe40e04127981 */ /* 0x000ee8000c1e1900 */
[----:B------:R-:W4:Y:S04]  /*0270*/  LDG.E R20, desc[UR14][R4.64+-0x18] ;  /* 0xffffe80e04147981 */ /* 0x000f28000c1e1900 */
[----:B------:R-:W5:Y:S04]  /*0280*/  LDG.E R22, desc[UR14][R2.64+-0x14] ;  /* 0xffffec0e02167981 */ /* 0x000f68000c1e1900 */
        /* <DEDUP_REMOVED lines=8> */
[----:B------:R-:W5:Y:S01]  /*0310*/  LDG.E R14, desc[UR14][R4.64+-0x4] ;  /* 0xfffffc0e040e7981 */ /* 0x000f62000c1e1900 */
[----:B--2---:R-:W-:-:S03]  /*0320*/  FFMA R17, R16, R17, R15 ;  /* 0x0000001110117223 */ /* 0x004fc6000000000f */
[----:B------:R-:W2:Y:S04]  /*0330*/  LDG.E R15, desc[UR14][R2.64] ;  /* 0x0000000e020f7981 */ /* 0x000ea8000c1e1900 */
[----:B------:R-:W2:Y:S01]  /*0340*/  LDG.E R16, desc[UR14][R4.64] ;  /* 0x0000000e04107981 */ /* 0x000ea2000c1e1900 */
[----:B---3--:R-:W-:-:S03]  /*0350*/  FFMA R25, R18, R25, R17 ;  /* 0x0000001912197223 */ /* 0x008fc60000000011 */
[----:B------:R-:W3:Y:S01]  /*0360*/  LDG.E R17, desc[UR14][R2.64+0x4] ;  /* 0x0000040e02117981 */ /* 0x000ee2000c1e1900 */
[----:B----4-:R-:W-:-:S03]  /*0370*/  FFMA R26, R20, R19, R25 ;  /* 0x00000013141a7223 */ /* 0x010fc60000000019 */
[----:B------:R-:W3:Y:S04]  /*0380*/  LDG.E R18, desc[UR14][R4.64+0x4] ;  /* 0x0000040e04127981 */ /* 0x000ee8000c1e1900 */
[----:B------:R-:W4:Y:S01]  /*0390*/  LDG.E R20, desc[UR14][R2.64+0x8] ;  /* 0x0000080e02147981 */ /* 0x000f22000c1e1900 */
[----:B-----5:R-:W-:-:S03]  /*03a0*/  FFMA R25, R21, R22, R26 ;  /* 0x0000001615197223 */ /* 0x020fc6000000001a */
[----:B------:R-:W4:Y:S04]  /*03b0*/  LDG.E R19, desc[UR14][R4.64+0x8] ;  /* 0x0000080e04137981 */ /* 0x000f28000c1e1900 */
[----:B------:R-:W5:Y:S01]  /*03c0*/  LDG.E R22, desc[UR14][R2.64+0xc] ;  /* 0x00000c0e02167981 */ /* 0x000f62000c1e1900 */
[----:B------:R-:W-:-:S03]  /*03d0*/  FFMA R25, R24, R23, R25 ;  /* 0x0000001718197223 */ /* 0x000fc60000000019 */
[----:B------:R-:W5:Y:S04]  /*03e0*/  LDG.E R21, desc[UR14][R4.64+0xc] ;  /* 0x00000c0e04157981 */ /* 0x000f68000c1e1900 */
[----:B------:R-:W5:Y:S01]  /*03f0*/  LDG.E R24, desc[UR14][R2.64+0x10] ;  /* 0x0000100e02187981 */ /* 0x000f62000c1e1900 */
[----:B------:R-:W-:-:S03]  /*0400*/  FFMA R25, R10, R9, R25 ;  /* 0x000000090a197223 */ /* 0x000fc60000000019 */
[----:B------:R-:W5:Y:S04]  /*0410*/  LDG.E R23, desc[UR14][R4.64+0x10] ;  /* 0x0000100e04177981 */ /* 0x000f68000c1e1900 */
[----:B------:R-:W5:Y:S01]  /*0420*/  LDG.E R10, desc[UR14][R2.64+0x14] ;  /* 0x0000140e020a7981 */ /* 0x000f62000c1e1900 */
[----:B------:R-:W-:-:S03]  /*0430*/  FFMA R27, R12, R11, R25 ;  /* 0x0000000b0c1b7223 */ /* 0x000fc60000000019 */
[----:B------:R-:W5:Y:S04]  /*0440*/  LDG.E R9, desc[UR14][R4.64+0x14] ;  /* 0x0000140e04097981 */ /* 0x000f68000c1e1900 */
[----:B------:R-:W5:Y:S04]  /*0450*/  LDG.E R11, desc[UR14][R2.64+0x18] ;  /* 0x0000180e020b7981 */ /* 0x000f68000c1e1900 */
[----:B------:R-:W5:Y:S04]  /*0460*/  LDG.E R12, desc[UR14][R4.64+0x18] ;  /* 0x0000180e040c7981 */ /* 0x000f68000c1e1900 */
[----:B------:R-:W5:Y:S04]  /*0470*/  LDG.E R25, desc[UR14][R4.64+0x1c] ;  /* 0x00001c0e04197981 */ /* 0x000f68000c1e1900 */
[----:B------:R0:W5:Y:S01]  /*0480*/  LDG.E R26, desc[UR14][R2.64+0x1c] ;  /* 0x00001c0e021a7981 */ /* 0x000162000c1e1900 */
[----:B------:R-:W-:Y:S01]  /*0490*/  FFMA R13, R14, R13, R27 ;  /* 0x0000000d0e0d7223 */ /* 0x000fe2000000001b */
[----:B------:R-:W-:-:S04]  /*04a0*/  UIADD3 UR8, UPT, UPT, UR8, 0x10, URZ ;  /* 0x0000001008087890 */ /* 0x000fc8000fffe0ff */
[----:B------:R-:W-:Y:S01]  /*04b0*/  UISETP.NE.AND UP1, UPT, UR8, URZ, UPT ;  /* 0x000000ff0800728c */ /* 0x000fe2000bf25270 */
[----:B0-----:R-:W-:Y:S02]  /*04c0*/  IADD3 R2, P0, PT, R2, 0x40, RZ ;  /* 0x0000004002027810 */ /* 0x001fe40007f1e0ff */
[----:B------:R-:W-:Y:S02]  /*04d0*/  IADD3 R6, PT, PT, R6, 0x10, RZ ;  /* 0x0000001006067810 */ /* 0x000fe40007ffe0ff */
[----:B------:R-:W-:Y:S01]  /*04e0*/  IADD3.X R3, PT, PT, RZ, R3, RZ, P0, !PT ;  /* 0x00000003ff037210 */ /* 0x000fe200007fe4ff */
[----:B--2---:R-:W-:-:S04]  /*04f0*/  FFMA R13, R16, R15, R13 ;  /* 0x0000000f100d7223 */ /* 0x004fc8000000000d */
[----:B---3--:R-:W-:-:S04]  /*0500*/  FFMA R18, R18, R17, R13 ;  /* 0x0000001112127223 */ /* 0x008fc8000000000d */
[----:B----4-:R-:W-:-:S04]  /*0510*/  FFMA R18, R19, R20, R18 ;  /* 0x0000001413127223 */ /* 0x010fc80000000012 */
[----:B-----5:R-:W-:-:S04]  /*0520*/  FFMA R18, R21, R22, R18 ;  /* 0x0000001615127223 */ /* 0x020fc80000000012 */
[----:B------:R-:W-:-:S04]  /*0530*/  FFMA R18, R23, R24, R18 ;  /* 0x0000001817127223 */ /* 0x000fc80000000012 */
[----:B------:R-:W-:-:S04]  /*0540*/  FFMA R9, R9, R10, R18 ;  /* 0x0000000a09097223 */ /* 0x000fc80000000012 */
[----:B------:R-:W-:-:S04]  /*0550*/  FFMA R12, R12, R11, R9 ;  /* 0x0000000b0c0c7223 */ /* 0x000fc80000000009 */
[----:B------:R-:W-:Y:S01]  /*0560*/  FFMA R15, R25, R26, R12 ;  /* 0x0000001a190f7223 */ /* 0x000fe2000000000c */
[----:B------:R-:W-:Y:S06]  /*0570*/  BRA.U UP1, `(.L_x_2) ;  /* 0xfffffffd011c7547 */ /* 0x000fec000b83ffff */
.L_x_1:
[----:B------:R-:W-:Y:S05]  /*0580*/  BRA.U !UP0, `(.L_x_0) ;  /* 0x0000000508307547 */ /* 0x000fea000b800000 */
[----:B------:R-:W-:Y:S02]  /*0590*/  UISETP.GE.U32.AND UP0, UPT, UR12, 0x8, UPT ;  /* 0x000000080c00788c */ /* 0x000fe4000bf06070 */
[----:B------:R-:W-:-:S04]  /*05a0*/  ULOP3.LUT UR5, UR16, 0x7, URZ, 0xc0, !UPT ;  /* 0x0000000710057892 */ /* 0x000fc8000f8ec0ff */
[----:B------:R-:W-:-:S03]  /*05b0*/  UISETP.NE.AND UP1, UPT, UR5, URZ, UPT ;  /* 0x000000ff0500728c */ /* 0x000fc6000bf25270 */
[----:B------:R-:W-:Y:S08]  /*05c0*/  BRA.U !UP0, `(.L_x_3) ;  /* 0x0000000108787547 */ /* 0x000ff0000b800000 */
[----:B------:R-:W1:Y:S01]  /*05d0*/  LDC.64 R2, c[0x0][0x380] ;  /* 0x0000e000ff027b82 */ /* 0x000e620000000a00 */
[----:B------:R-:W-:-:S07]  /*05e0*/  IADD3 R9, PT, PT, R7, R8, RZ ;  /* 0x0000000807097210 */ /* 0x000fce0007ffe0ff */
[----:B------:R-:W2:Y:S01]  /*05f0*/  LDC.64 R4, c[0x0][0x388] ;  /* 0x0000e200ff047b82 */ /* 0x000ea20000000a00 */
[----:B-1----:R-:W-:-:S05]  /*0600*/  IMAD.WIDE R2, R9, 0x4, R2 ;  /* 0x0000000409027825 */ /* 0x002fca00078e0202 */
[----:B0-----:R-:W3:Y:S01]  /*0610*/  LDG.E R10, desc[UR14][R2.64] ;  /* 0x0000000e020a7981 */ /* 0x001ee2000c1e1900 */
[----:B--2---:R-:W-:-:S03]  /*0620*/  IMAD.WIDE.U32 R4, R8, 0x4, R4 ;  /* 0x0000000408047825 */ /* 0x004fc600078e0004 */
[----:B------:R-:W2:Y:S04]  /*0630*/  LDG.E R13, desc[UR14][R2.64+0x4] ;  /* 0x0000040e020d7981 */ /* 0x000ea8000c1e1900 */
[----:B------:R-:W3:Y:S04]  /*0640*/  LDG.E R11, desc[UR14][R4.64] ;  /* 0x0000000e040b7981 */ /* 0x000ee8000c1e1900 */
[----:B------:R-:W2:Y:S04]  /*0650*/  LDG.E R12, desc[UR14][R4.64+0x4] ;  /* 0x0000040e040c7981 */ /* 0x000ea8000c1e1900 */
[----:B------:R-:W4:Y:S04]  /*0660*/  LDG.E R17, desc[UR14][R2.64+0x8] ;  /* 0x0000080e02117981 */ /* 0x000f28000c1e1900 */
        /* <DEDUP_REMOVED lines=11> */
[----:B------:R-:W-:Y:S01]  /*0720*/  IADD3 R8, PT, PT, R8, 0x8, RZ ;  /* 0x0000000808087810 */ /* 0x000fe20007ffe0ff */
[----:B---3--:R-:W-:-:S04]  /*0730*/  FFMA R10, R10, R11, R15 ;  /* 0x0000000b0a0a7223 */ /* 0x008fc8000000000f */
[----:B--2---:R-:W-:-:S04]  /*0740*/  FFMA R10, R13, R12, R10 ;  /* 0x0000000c0d0a7223 */ /* 0x004fc8000000000a */
[----:B----4-:R-:W-:-:S04]  /*0750*/  FFMA R10, R17, R14, R10 ;  /* 0x0000000e110a7223 */ /* 0x010fc8000000000a */
[----:B-----5:R-:W-:-:S04]  /*0760*/  FFMA R10, R19, R16, R10 ;  /* 0x00000010130a7223 */ /* 0x020fc8000000000a */
[----:B------:R-:W-:-:S04]  /*0770*/  FFMA R10, R21, R18, R10 ;  /* 0x00000012150a7223 */ /* 0x000fc8000000000a */
[----:B------:R-:W-:-:S04]  /*0780*/  FFMA R23, R23, R20, R10 ;  /* 0x0000001417177223 */ /* 0x000fc8000000000a */
[----:B------:R-:W-:-:S04]  /*0790*/  FFMA R6, R6, R9, R23 ;  /* 0x0000000906067223 */ /* 0x000fc80000000017 */
[----:B------:R-:W-:-:S07]  /*07a0*/  FFMA R15, R25, R22, R6 ;  /* 0x00000016190f7223 */ /* 0x000fce0000000006 */
.L_x_3:
        /* <DEDUP_REMOVED lines=17> */
[----:B------:R-:W5:Y:S01]  /*08c0*/  LDG.E R14, desc[UR14][R4.64+0xc] ;  /* 0x00000c0e040e7981 */ /* 0x000f62000c1e1900 */
[----:B------:R-:W-:Y:S01]  /*08d0*/  IADD3 R8, PT, PT, R8, 0x4, RZ ;  /* 0x0000000408087810 */ /* 0x000fe20007ffe0ff */
[----:B---3--:R-:W-:-:S04]  /*08e0*/  FFMA R6, R6, R9, R15 ;  /* 0x0000000906067223 */ /* 0x008fc8000000000f */
[----:B--2---:R-:W-:-:S04]  /*08f0*/  FFMA R6, R11, R10, R6 ;  /* 0x0000000a0b067223 */ /* 0x004fc80000000006 */
[----:B----4-:R-:W-:-:S04]  /*0900*/  FFMA R6, R13, R12, R6 ;  /* 0x0000000c0d067223 */ /* 0x010fc80000000006 */
[----:B-----5:R-:W-:-:S07]  /*0910*/  FFMA R15, R17, R14, R6 ;  /* 0x0000000e110f7223 */ /* 0x020fce0000000006 */
.L_x_4:
[----:B------:R-:W-:Y:S05]  /*0920*/  BRA.U !UP1, `(.L_x_0) ;  /* 0x0000000109487547 */ /* 0x000fea000b800000 */
[----:B------:R-:W1:Y:S01]  /*0930*/  LDC.64 R2, c[0x0][0x388] ;  /* 0x0000e200ff027b82 */ /* 0x000e620000000a00 */
[----:B------:R-:W-:Y:S01]  /*0940*/  IADD3 R7, PT, PT, R7, R8, RZ ;  /* 0x0000000807077210 */ /* 0x000fe20007ffe0ff */
[----:B------:R-:W-:-:S06]  /*0950*/  UIADD3 UR4, UPT, UPT, -UR4, URZ, URZ ;  /* 0x000000ff04047290 */ /* 0x000fcc000fffe1ff */
[----:B------:R-:W2:Y:S01]  /*0960*/  LDC.64 R10, c[0x0][0x380] ;  /* 0x0000e000ff0a7b82 */ /* 0x000ea20000000a00 */
[----:B-1----:R-:W-:-:S03]  /*0970*/  IMAD.WIDE.U32 R2, R8, 0x4, R2 ;  /* 0x0000000408027825 */ /* 0x002fc600078e0002 */
[----:B------:R-:W-:Y:S02]  /*0980*/  MOV R6, R2 ;  /* 0x0000000200067202 */ /* 0x000fe40000000f00 */
[----:B------:R-:W-:-:S07]  /*0990*/  MOV R5, R3 ;  /* 0x0000000300057202 */ /* 0x000fce0000000f00 */
.L_x_5:
[----:B--2---:R-:W-:Y:S01]  /*09a0*/  IMAD.WIDE R2, R7, 0x4, R10 ;  /* 0x0000000407027825 */ /* 0x004fe200078e020a */
[----:B------:R-:W-:-:S05]  /*09b0*/  MOV R4, R6 ;  /* 0x0000000600047202 */ /* 0x000fca0000000f00 */
[----:B0-----:R-:W2:Y:S04]  /*09c0*/  LDG.E R2, desc[UR14][R2.64] ;  /* 0x0000000e02027981 */ /* 0x001ea8000c1e1900 */
[----:B------:R0:W2:Y:S01]  /*09d0*/  LDG.E R4, desc[UR14][R4.64] ;  /* 0x0000000e04047981 */ /* 0x0000a2000c1e1900 */
[----:B------:R-:W-:Y:S01]  /*09e0*/  UIADD3 UR4, UPT, UPT, UR4, 0x1, URZ ;  /* 0x0000000104047890 */ /* 0x000fe2000fffe0ff */
[----:B------:R-:W-:Y:S02]  /*09f0*/  IADD3 R6, P0, PT, R6, 0x4, RZ ;  /* 0x0000000406067810 */ /* 0x000fe40007f1e0ff */
[----:B------:R-:W-:Y:S01]  /*0a00*/  IADD3 R7, PT, PT, R7, 0x1, RZ ;  /* 0x0000000107077810 */ /* 0x000fe20007ffe0ff */
[----:B------:R-:W-:Y:S01]  /*0a10*/  UISETP.NE.AND UP0, UPT, UR4, URZ, UPT ;  /* 0x000000ff0400728c */ /* 0x000fe2000bf05270 */
[----:B0-----:R-:W-:Y:S01]  /*0a20*/  IADD3.X R5, PT, PT, RZ, R5, RZ, P0, !PT ;  /* 0x00000005ff057210 */ /* 0x001fe200007fe4ff */
[----:B--2---:R-:W-:-:S07]  /*0a30*/  FFMA R15, R2, R4, R15 ;  /* 0x00000004020f7223 */ /* 0x004fce000000000f */
[----:B------:R-:W-:Y:S05]  /*0a40*/  BRA.U UP0, `(.L_x_5) ;  /* 0xfffffffd00d47547 */ /* 0x000fea000b83ffff */
.L_x_0:
[----:B------:R-:W1:Y:S02]  /*0a50*/  LDC.64 R2, c[0x0][0x390] ;  /* 0x0000e400ff027b82 */ /* 0x000e640000000a00 */
[----:B-1----:R-:W-:-:S05]  /*0a60*/  IMAD.WIDE R2, R0, 0x4, R2 ;  /* 0x0000000400027825 */ /* 0x002fca00078e0202 */
[----:B0-----:R-:W-:Y:S01]  /*0a70*/  STG.E desc[UR14][R2.64], R15 ;  /* 0x0000000f02007986 */ /* 0x001fe2000c10190e */
[----:B------:R-:W-:Y:S05]  /*0a80*/  EXIT ;  /* 0x000000000000794d */ /* 0x000fea0003800000 */
.L_x_6:
[----:B------:R-:W-:-:S00]  /*0a90*/  BRA `(.L_x_6) ;  /* 0xfffffffc00fc7947 */ /* 0x000fc0000383ffff */
[----:B------:R-:W-:-:S00]  /*0aa0*/  NOP ;  /* 0x0000000000007918 */ /* 0x000fc00000000000 */
        /* <DEDUP_REMOVED lines=13> */
.L_x_7:


//--------------------- .nv.shared.reserved.0     --------------------------
	.section	.nv.shared.reserved.0,"aw",@nobits
	.weak		__nv_reservedSMEM_offset_0_alias
	.size		__nv_reservedSMEM_offset_0_alias, 0, 64
	.other		__nv_reservedSMEM_offset_0_alias,@"STO_CUDA_RESERVED_SHARED STV_DEFAULT"
__nv_reservedSMEM_offset_0_alias:
	.zero		0
	.zero		64


//--------------------- .nv.constant0._Z15matrix_vec_multPfS_S_i --------------------------
	.section	.nv.constant0._Z15matrix_vec_multPfS_S_i,"a",@progbits
	.sectionflags	@""
	.align	4
.nv.constant0._Z15matrix_vec_multPfS_S_i:
	.zero		924


//--------------------- SYMBOLS --------------------------

	.type		.nv.reservedSmem.offset0,@object
	.size		.nv.reservedSmem.offset0,0x4
